	.headerflags	@"EF_CUDA_TEXMODE_UNIFIED EF_CUDA_64BIT_ADDRESS EF_CUDA_SM89 EF_CUDA_VIRTUAL_SM(EF_CUDA_SM89)"
	.elftype	@"ET_EXEC"


//--------------------- .nv.info                  --------------------------
	.section	.nv.info,"",@"SHT_CUDA_INFO"
	.align	4


	//----- nvinfo : EIATTR_REGCOUNT
	.align		4
        /*0000*/ 	.byte	0x04, 0x2f
        /*0002*/ 	.short	(.L_1 - .L_0)
	.align		4
.L_0:
        /*0004*/ 	.word	index@(triton__0d1d2d3de)
        /*0008*/ 	.word	0x0000001c


	//----- nvinfo : EIATTR_MAX_STACK_SIZE
	.align		4
.L_1:
        /*000c*/ 	.byte	0x04, 0x23
        /*000e*/ 	.short	(.L_3 - .L_2)
	.align		4
.L_2:
        /*0010*/ 	.word	index@(triton__0d1d2d3de)
        /*0014*/ 	.word	0x00000000


	//----- nvinfo : EIATTR_MIN_STACK_SIZE
	.align		4
.L_3:
        /*0018*/ 	.byte	0x04, 0x12
        /*001a*/ 	.short	(.L_5 - .L_4)
	.align		4
.L_4:
        /*001c*/ 	.word	index@(triton__0d1d2d3de)
        /*0020*/ 	.word	0x00000000


	//----- nvinfo : EIATTR_FRAME_SIZE
	.align		4
.L_5:
        /*0024*/ 	.byte	0x04, 0x11
        /*0026*/ 	.short	(.L_7 - .L_6)
	.align		4
.L_6:
        /*0028*/ 	.word	index@(triton__0d1d2d3de)
        /*002c*/ 	.word	0x00000000
.L_7:


//--------------------- .nv.info.triton__0d1d2d3de --------------------------
	.section	.nv.info.triton__0d1d2d3de,"",@"SHT_CUDA_INFO"
	.align	4


	//----- nvinfo : EIATTR_CUDA_API_VERSION
	.align		4
        /*0000*/ 	.byte	0x04, 0x37
        /*0002*/ 	.short	(.L_9 - .L_8)
.L_8:
        /*0004*/ 	.word	0x0000007b


	//----- nvinfo : EIATTR_PARAM_CBANK
	.align		4
.L_9:
        /*0008*/ 	.byte	0x04, 0x0a
        /*000a*/ 	.short	(.L_11 - .L_10)
	.align		4
.L_10:
        /*000c*/ 	.word	index@(.nv.constant0.triton__0d1d2d3de)
        /*0010*/ 	.short	0x0160
        /*0012*/ 	.short	0x001c


	//----- nvinfo : EIATTR_CBANK_PARAM_SIZE
	.align		4
.L_11:
        /*0014*/ 	.byte	0x03, 0x19
        /*0016*/ 	.short	0x001c


	//----- nvinfo : EIATTR_KPARAM_INFO
	.align		4
        /*0018*/ 	.byte	0x04, 0x17
        /*001a*/ 	.short	(.L_13 - .L_12)
.L_12:
        /*001c*/ 	.word	0x00000000
        /*0020*/ 	.short	0x0003
        /*0022*/ 	.short	0x0018
        /*0024*/ 	.byte	0x00, 0xf0, 0x11, 0x00


	//----- nvinfo : EIATTR_KPARAM_INFO
	.align		4
.L_13:
        /*0028*/ 	.byte	0x04, 0x17
        /*002a*/ 	.short	(.L_15 - .L_14)
.L_14:
        /*002c*/ 	.word	0x00000000
        /*0030*/ 	.short	0x0002
        /*0032*/ 	.short	0x0010
        /*0034*/ 	.byte	0x00, 0xf0, 0x21, 0x00


	//----- nvinfo : EIATTR_KPARAM_INFO
	.align		4
.L_15:
        /*0038*/ 	.byte	0x04, 0x17
        /*003a*/ 	.short	(.L_17 - .L_16)
.L_16:
        /*003c*/ 	.word	0x00000000
        /*0040*/ 	.short	0x0001
        /*0042*/ 	.short	0x0008
        /*0044*/ 	.byte	0x00, 0xf0, 0x21, 0x00


	//----- nvinfo : EIATTR_KPARAM_INFO
	.align		4
.L_17:
        /*0048*/ 	.byte	0x04, 0x17
        /*004a*/ 	.short	(.L_19 - .L_18)
.L_18:
        /*004c*/ 	.word	0x00000000
        /*0050*/ 	.short	0x0000
        /*0052*/ 	.short	0x0000
        /*0054*/ 	.byte	0x00, 0xf0, 0x21, 0x00


	//----- nvinfo : EIATTR_MAXREG_COUNT
	.align		4
.L_19:
        /*0058*/ 	.byte	0x03, 0x1b
        /*005a*/ 	.short	0x00ff


	//----- nvinfo : EIATTR_EXIT_INSTR_OFFSETS
	.align		4
        /*005c*/ 	.byte	0x04, 0x1c
        /*005e*/ 	.short	(.L_21 - .L_20)


	//   ....[0]....
.L_20:
        /*0060*/ 	.word	0x00000450


	//   ....[1]....
        /*0064*/ 	.word	0x00000470


	//----- nvinfo : EIATTR_MAX_THREADS
	.align		4
.L_21:
        /*0068*/ 	.byte	0x04, 0x05
        /*006a*/ 	.short	(.L_23 - .L_22)
.L_22:
        /*006c*/ 	.word	0x00000080
        /*0070*/ 	.word	0x00000001
        /*0074*/ 	.word	0x00000001
.L_23:


//--------------------- .nv.rel.action            --------------------------
	.section	.nv.rel.action,"",@"SHT_CUDA_RELOCINFO"
	.align	8
	.sectionentsize	8
        /*0000*/ 	.byte	0x73, 0x00, 0x00, 0x00, 0x00, 0x00, 0x00, 0x00, 0x00, 0x00, 0x00, 0x11, 0x25, 0x00, 0x05, 0x36


//--------------------- .nv.constant0.triton__0d1d2d3de --------------------------
	.section	.nv.constant0.triton__0d1d2d3de,"a",@progbits
	.align	4
.nv.constant0.triton__0d1d2d3de:
	.zero		380


//--------------------- .text.triton__0d1d2d3de   --------------------------
	.section	.text.triton__0d1d2d3de,"ax",@progbits
	.sectioninfo	@"SHI_REGISTERS=28"
	.align	128
        .global         triton__0d1d2d3de
        .type           triton__0d1d2d3de,@function
        .size           triton__0d1d2d3de,(.L_x_1 - triton__0d1d2d3de)
        .other          triton__0d1d2d3de,@"STO_CUDA_ENTRY STV_DEFAULT"
triton__0d1d2d3de:
.text.triton__0d1d2d3de:
[----:B------:R-:W-:-:S02]  /*0000*/  MOV R1, c[0x0][0x28] ;  /* 0x00000a0000017a02 */ /* 0x000fc40000000f00 */
[----:B------:R-:W0:Y:S01]  /*0010*/  S2R R0, SR_TID.X ;  /* 0x0000000000007919 */ /* 0x000e220000002100 */
[----:B------:R-:W-:Y:S01]  /*0020*/  MOV R19, 0x2 ;  /* 0x0000000200137802 */ /* 0x000fe20000000f00 */
[----:B------:R-:W-:Y:S01]  /*0030*/  CS2R R4, SRZ ;  /* 0x0000000000047805 */ /* 0x000fe2000001ff00 */
[----:B------:R-:W-:Y:S01]  /*0040*/  CS2R R6, SRZ ;  /* 0x0000000000067805 */ /* 0x000fe2000001ff00 */
[----:B------:R-:W1:Y:S01]  /*0050*/  S2R R3, SR_CTAID.X ;  /* 0x0000000000037919 */ /* 0x000e620000002500 */
[----:B------:R-:W-:Y:S01]  /*0060*/  CS2R R12, SRZ ;  /* 0x00000000000c7805 */ /* 0x000fe2000001ff00 */
[----:B------:R-:W-:Y:S01]  /*0070*/  ULDC.64 UR4, c[0x0][0x118] ;  /* 0x0000460000047ab9 */ /* 0x000fe20000000a00 */
[----:B0-----:R-:W-:-:S04]  /*0080*/  SHF.L.U32 R0, R0, 0x3, RZ ;  /* 0x0000000300007819 */ /* 0x001fc800000006ff */
[----:B------:R-:W-:-:S04]  /*0090*/  LOP3.LUT R0, R0, 0x3f8, RZ, 0xc0, !PT ;  /* 0x000003f800007812 */ /* 0x000fc800078ec0ff */
[----:B-1----:R-:W-:-:S04]  /*00a0*/  LEA R0, R3, R0, 0xa ;  /* 0x0000000003007211 */ /* 0x002fc800078e50ff */
[C---:B------:R-:W-:Y:S01]  /*00b0*/  ISETP.GE.AND P0, PT, R0.reuse, c[0x0][0x178], PT ;  /* 0x00005e0000007a0c */ /* 0x040fe20003f06270 */
[----:B------:R-:W-:-:S05]  /*00c0*/  IMAD.HI R2, R0, 0x66666667, RZ ;  /* 0x6666666700027827 */ /* 0x000fca00078e02ff */
[----:B------:R-:W-:-:S04]  /*00d0*/  SHF.R.U32.HI R3, RZ, 0x1f, R2 ;  /* 0x0000001fff037819 */ /* 0x000fc80000011602 */
[----:B------:R-:W-:-:S05]  /*00e0*/  LEA.HI.SX32 R3, R2, R3, 0x19 ;  /* 0x0000000302037211 */ /* 0x000fca00078fcaff */
[----:B------:R-:W-:Y:S01]  /*00f0*/  IMAD R3, R3, -0x140, R0 ;  /* 0xfffffec003037824 */ /* 0x000fe200078e0200 */
[----:B------:R-:W-:-:S03]  /*0100*/  CS2R R14, SRZ ;  /* 0x00000000000e7805 */ /* 0x000fc6000001ff00 */
[----:B------:R-:W-:-:S04]  /*0110*/  IMAD.WIDE R16, R3, R19, c[0x0][0x168] ;  /* 0x00005a0003107625 */ /* 0x000fc800078e0213 */
[CC--:B------:R-:W-:Y:S01]  /*0120*/  IMAD.WIDE R2, R0.reuse, R19.reuse, c[0x0][0x160] ;  /* 0x0000580000027625 */ /* 0x0c0fe200078e0213 */
[----:B------:R-:W2:Y:S01]  /*0130*/  @!P0 LDG.E.EL.128 R4, [R16.64] ;  /* 0x0000000410048981 */ /* 0x000ea2000c2e1d00 */
[----:B------:R-:W-:Y:S01]  /*0140*/  CS2R R8, SRZ ;  /* 0x0000000000087805 */ /* 0x000fe2000001ff00 */
[----:B------:R-:W-:Y:S02]  /*0150*/  CS2R R10, SRZ ;  /* 0x00000000000a7805 */ /* 0x000fe4000001ff00 */
[----:B------:R-:W3:Y:S01]  /*0160*/  @!P0 LDG.E.128 R12, [R2.64] ;  /* 0x00000004020c8981 */ /* 0x000ee2000c1e1d00 */
[----:B------:R-:W-:-:S05]  /*0170*/  IMAD.WIDE R18, R0, R19, c[0x0][0x170] ;  /* 0x00005c0000127625 */ /* 0x000fca00078e0213 */
[----:B------:R0:W4:Y:S01]  /*0180*/  @!P0 LDG.E.128 R8, [R18.64] ;  /* 0x0000000412088981 */ /* 0x000122000c1e1d00 */
[--C-:B--2---:R-:W-:Y:S02]  /*0190*/  HADD2.F32 R16, -RZ, R5.reuse.H0_H0 ;  /* 0x20000005ff107230 */ /* 0x104fe40000004100 */
[----:B------:R-:W-:Y:S02]  /*01a0*/  HADD2.F32 R17, -RZ, R5.H1_H1 ;  /* 0x30000005ff117230 */ /* 0x000fe40000004100 */
[--C-:B------:R-:W-:Y:S02]  /*01b0*/  HADD2.F32 R20, -RZ, R7.reuse.H0_H0 ;  /* 0x20000007ff147230 */ /* 0x100fe40000004100 */
[----:B------:R-:W-:Y:S02]  /*01c0*/  HADD2.F32 R25, -RZ, R7.H1_H1 ;  /* 0x30000007ff197230 */ /* 0x000fe40000004100 */
[--C-:B------:R-:W-:Y:S02]  /*01d0*/  HADD2.F32 R5, -RZ, R4.reuse.H0_H0 ;  /* 0x20000004ff057230 */ /* 0x100fe40000004100 */
[----:B------:R-:W-:-:S02]  /*01e0*/  HADD2.F32 R7, -RZ, R4.H1_H1 ;  /* 0x30000004ff077230 */ /* 0x000fc40000004100 */
[--C-:B------:R-:W-:Y:S02]  /*01f0*/  HADD2.F32 R21, -RZ, R6.reuse.H0_H0 ;  /* 0x20000006ff157230 */ /* 0x100fe40000004100 */
[----:B------:R-:W-:Y:S02]  /*0200*/  HADD2.F32 R23, -RZ, R6.H1_H1 ;  /* 0x30000006ff177230 */ /* 0x000fe40000004100 */
[--C-:B---3--:R-:W-:Y:S02]  /*0210*/  HADD2.F32 R0, -RZ, R13.reuse.H1_H1 ;  /* 0x3000000dff007230 */ /* 0x108fe40000004100 */
[----:B------:R-:W-:Y:S02]  /*0220*/  HADD2.F32 R4, -RZ, R12.H0_H0 ;  /* 0x2000000cff047230 */ /* 0x000fe40000004100 */
[----:B------:R-:W-:Y:S01]  /*0230*/  HADD2.F32 R13, -RZ, R13.H0_H0 ;  /* 0x2000000dff0d7230 */ /* 0x000fe20000004100 */
[----:B------:R-:W-:Y:S01]  /*0240*/  FADD R0, R0, R17 ;  /* 0x0000001100007221 */ /* 0x000fe20000000000 */
[----:B------:R-:W-:Y:S01]  /*0250*/  HADD2.F32 R6, -RZ, R14.H1_H1 ;  /* 0x3000000eff067230 */ /* 0x000fe20000004100 */
[----:B------:R-:W-:Y:S01]  /*0260*/  FADD R5, R4, R5 ;  /* 0x0000000504057221 */ /* 0x000fe20000000000 */
[----:B------:R-:W-:Y:S01]  /*0270*/  HADD2.F32 R12, -RZ, R12.H1_H1 ;  /* 0x3000000cff0c7230 */ /* 0x000fe20000004100 */
[----:B------:R-:W-:Y:S01]  /*0280*/  FADD R16, R13, R16 ;  /* 0x000000100d107221 */ /* 0x000fe20000000000 */
[--C-:B0-----:R-:W-:Y:S01]  /*0290*/  HADD2.F32 R18, -RZ, R15.reuse.H1_H1 ;  /* 0x3000000fff127230 */ /* 0x101fe20000004100 */
[----:B------:R-:W-:Y:S01]  /*02a0*/  FADD R23, R6, R23 ;  /* 0x0000001706177221 */ /* 0x000fe20000000000 */
[----:B------:R-:W-:Y:S01]  /*02b0*/  HADD2.F32 R14, -RZ, R14.H0_H0 ;  /* 0x2000000eff0e7230 */ /* 0x000fe20000004100 */
[----:B------:R-:W-:Y:S01]  /*02c0*/  FADD R7, R12, R7 ;  /* 0x000000070c077221 */ /* 0x000fe20000000000 */
[----:B------:R-:W-:Y:S01]  /*02d0*/  HADD2.F32 R15, -RZ, R15.H0_H0 ;  /* 0x2000000fff0f7230 */ /* 0x000fe20000004100 */
[----:B------:R-:W-:Y:S01]  /*02e0*/  FADD R25, R18, R25 ;  /* 0x0000001912197221 */ /* 0x000fe20000000000 */
[----:B----4-:R-:W-:Y:S01]  /*02f0*/  HADD2.F32 R4, -RZ, R8.H1_H1 ;  /* 0x30000008ff047230 */ /* 0x010fe20000004100 */
[----:B------:R-:W-:Y:S01]  /*0300*/  FADD R21, R14, R21 ;  /* 0x000000150e157221 */ /* 0x000fe20000000000 */
[----:B------:R-:W-:Y:S01]  /*0310*/  HADD2.F32 R13, -RZ, R9.H1_H1 ;  /* 0x30000009ff0d7230 */ /* 0x000fe20000004100 */
[----:B------:R-:W-:Y:S01]  /*0320*/  FADD R20, R15, R20 ;  /* 0x000000140f147221 */ /* 0x000fe20000000000 */
[----:B------:R-:W-:Y:S01]  /*0330*/  HADD2.F32 R6, -RZ, R10.H1_H1 ;  /* 0x3000000aff067230 */ /* 0x000fe20000004100 */
[----:B------:R-:W-:Y:S01]  /*0340*/  FADD R4, R4, R7 ;  /* 0x0000000704047221 */ /* 0x000fe20000000000 */
[----:B------:R-:W-:Y:S01]  /*0350*/  HADD2.F32 R12, -RZ, R11.H1_H1 ;  /* 0x3000000bff0c7230 */ /* 0x000fe20000004100 */
[----:B------:R-:W-:Y:S01]  /*0360*/  FADD R0, R13, R0 ;  /* 0x000000000d007221 */ /* 0x000fe20000000000 */
[----:B------:R-:W-:Y:S01]  /*0370*/  HADD2.F32 R8, -RZ, R8.H0_H0 ;  /* 0x20000008ff087230 */ /* 0x000fe20000004100 */
[----:B------:R-:W-:Y:S01]  /*0380*/  FADD R23, R6, R23 ;  /* 0x0000001706177221 */ /* 0x000fe20000000000 */
[----:B------:R-:W-:Y:S01]  /*0390*/  HADD2.F32 R9, -RZ, R9.H0_H0 ;  /* 0x20000009ff097230 */ /* 0x000fe20000004100 */
[----:B------:R-:W-:Y:S01]  /*03a0*/  FADD R12, R12, R25 ;  /* 0x000000190c0c7221 */ /* 0x000fe20000000000 */
[----:B------:R-:W-:Y:S01]  /*03b0*/  HADD2.F32 R10, -RZ, R10.H0_H0 ;  /* 0x2000000aff0a7230 */ /* 0x000fe20000004100 */
[----:B------:R-:W-:Y:S01]  /*03c0*/  FADD R5, R8, R5 ;  /* 0x0000000508057221 */ /* 0x000fe20000000000 */
[----:B------:R-:W-:Y:S01]  /*03d0*/  HADD2.F32 R11, -RZ, R11.H0_H0 ;  /* 0x2000000bff0b7230 */ /* 0x000fe20000004100 */
[----:B------:R-:W-:-:S02]  /*03e0*/  FADD R9, R9, R16 ;  /* 0x0000001009097221 */ /* 0x000fc40000000000 */
[----:B------:R-:W-:Y:S01]  /*03f0*/  FADD R10, R10, R21 ;  /* 0x000000150a0a7221 */ /* 0x000fe20000000000 */
[----:B------:R-:W-:Y:S01]  /*0400*/  F2FP.F16.F32.PACK_AB R8, R4, R5 ;  /* 0x000000050408723e */ /* 0x000fe200000000ff */
[----:B------:R-:W-:Y:S01]  /*0410*/  FADD R11, R11, R20 ;  /* 0x000000140b0b7221 */ /* 0x000fe20000000000 */
[----:B------:R-:W-:Y:S02]  /*0420*/  F2FP.F16.F32.PACK_AB R9, R0, R9 ;  /* 0x000000090009723e */ /* 0x000fe400000000ff */
[----:B------:R-:W-:Y:S02]  /*0430*/  F2FP.F16.F32.PACK_AB R10, R23, R10 ;  /* 0x0000000a170a723e */ /* 0x000fe400000000ff */
[----:B------:R-:W-:Y:S01]  /*0440*/  F2FP.F16.F32.PACK_AB R11, R12, R11 ;  /* 0x0000000b0c0b723e */ /* 0x000fe200000000ff */
[----:B------:R-:W-:Y:S06]  /*0450*/  @P0 EXIT ;  /* 0x000000000000094d */ /* 0x000fec0003800000 */
[----:B------:R-:W-:Y:S01]  /*0460*/  STG.E.128 [R2.64], R8 ;  /* 0x0000000802007986 */ /* 0x000fe2000c101d04 */
[----:B------:R-:W-:Y:S05]  /*0470*/  EXIT ;  /* 0x000000000000794d */ /* 0x000fea0003800000 */
.L_x_0:
[----:B------:R-:W-:-:S00]  /*0480*/  BRA `(.L_x_0) ;  /* 0xfffffff000007947 */ /* 0x000fc0000383ffff */
[----:B------:R-:W-:-:S00]  /*0490*/  NOP ;  /* 0x0000000000007918 */ /* 0x000fc00000000000 */
        /* <DEDUP_REMOVED lines=14> */
.L_x_1:
